//
// Generated by NVIDIA NVVM Compiler
//
// Compiler Build ID: CL-36424714
// Cuda compilation tools, release 13.0, V13.0.88
// Based on NVVM 20.0.0
//

.version 9.0
.target sm_100
.address_size 64

	// .globl	_Z12helloFromGPUv
.extern .func  (.param .b32 func_retval0) vprintf
(
	.param .b64 vprintf_param_0,
	.param .b64 vprintf_param_1
)
;
.global .align 1 .b8 $str[45] = {72, 101, 108, 108, 111, 32, 102, 114, 111, 109, 32, 71, 80, 85, 33, 32, 66, 108, 111, 99, 107, 73, 68, 58, 32, 37, 100, 32, 45, 32, 84, 104, 114, 101, 97, 100, 73, 68, 58, 32, 37, 100, 46, 10};

.visible .entry _Z12helloFromGPUv()
{
	.local .align 8 .b8 	__local_depot0[8];
	.reg .b64 	%SP;
	.reg .b64 	%SPL;
	.reg .b32 	%r<5>;
	.reg .b64 	%rd<5>;

	mov.u64 	%SPL, __local_depot0;
	cvta.local.u64 	%SP, %SPL;
	add.u64 	%rd1, %SP, 0;
	add.u64 	%rd2, %SPL, 0;
	mov.u32 	%r1, %ctaid.x;
	mov.u32 	%r2, %tid.x;
	st.local.v2.u32 	[%rd2], {%r1, %r2};
	mov.u64 	%rd3, $str;
	cvta.global.u64 	%rd4, %rd3;
	{ // callseq 0, 0
	.param .b64 param0;
	st.param.b64 	[param0], %rd4;
	.param .b64 param1;
	st.param.b64 	[param1], %rd1;
	.param .b32 retval0;
	call.uni (retval0), 
	vprintf, 
	(
	param0, 
	param1
	);
	ld.param.b32 	%r3, [retval0];
	} // callseq 0
	ret;

}


// ===== COMPILED SASS (sm_100) =====

	.target	sm_100

	.elftype	@"ET_EXEC"


//--------------------- .note.nv.tkinfo           --------------------------
	.section	.note.nv.tkinfo,"",@"SHT_NOTE"
	.sectionflags	@"SHF_NOTE_NV_TKINFO"
	.tkinfo
        /*0018*/ 	.word	0x00000002
        /*0030*/ 	.string	""
        /*0030*/ 	.string	"ptxas"
        /*0030*/ 	.string	"Cuda compilation tools, release 13.0, V13.0.88"
        /*0030*/ 	.string	"Build cuda_13.0.r13.0/compiler.36424714_0"
        /*0030*/ 	.string	"-arch sm_100 -m 64 "



//--------------------- .note.nv.cuinfo           --------------------------
	.section	.note.nv.cuinfo,"",@"SHT_NOTE"
	.sectionflags	@"SHF_NOTE_NV_CUINFO"
        /*0018*/ 	.short	0x0002
        /*001a*/ 	.short	0x0064
        /*001c*/ 	.short	0x0082
	.zero		2


//--------------------- .nv.info                  --------------------------
	.section	.nv.info,"",@"SHT_CUDA_INFO"
	.align	4


	//----- nvinfo : EIATTR_REGCOUNT
	.align		4
        /*0000*/ 	.byte	0x04, 0x2f
        /*0002*/ 	.short	(.L_2 - .L_1)
	.align		4
.L_1:
        /*0004*/ 	.word	index@(_Z12helloFromGPUv)
        /*0008*/ 	.word	0x00000018


	//----- nvinfo : EIATTR_FRAME_SIZE
	.align		4
.L_2:
        /*000c*/ 	.byte	0x04, 0x11
        /*000e*/ 	.short	(.L_4 - .L_3)
	.align		4
.L_3:
        /*0010*/ 	.word	index@(_Z12helloFromGPUv)
        /*0014*/ 	.word	0x00000008


	//----- nvinfo : EIATTR_MIN_STACK_SIZE
	.align		4
.L_4:
        /*0018*/ 	.byte	0x04, 0x12
        /*001a*/ 	.short	(.L_6 - .L_5)
	.align		4
.L_5:
        /*001c*/ 	.word	index@(_Z12helloFromGPUv)
        /*0020*/ 	.word	0x00000008
.L_6:


//--------------------- .nv.compat                --------------------------
	.section	.nv.compat,"",@"SHT_CUDA_COMPAT_INFO"
	.align	4
        /*0000*/ 	.byte	0x02, 0x09, 0x00, 0x00, 0x02, 0x02, 0x01, 0x00, 0x02, 0x05, 0x05, 0x00, 0x03, 0x07, 0x01, 0x01
        /*0010*/ 	.byte	0x02, 0x03, 0x00, 0x00, 0x02, 0x06, 0x01, 0x00, 0x04, 0x0b, 0x08, 0x00, 0x09, 0x00, 0x00, 0x00
        /*0020*/ 	.byte	0x00, 0x00, 0x00, 0x00


//--------------------- .nv.info._Z12helloFromGPUv --------------------------
	.section	.nv.info._Z12helloFromGPUv,"",@"SHT_CUDA_INFO"
	.sectionflags	@""
	.align	4


	//----- nvinfo : EIATTR_CUDA_API_VERSION
	.align		4
        /*0000*/ 	.byte	0x04, 0x37
        /*0002*/ 	.short	(.L_8 - .L_7)
.L_7:
        /*0004*/ 	.word	0x00000082


	//----- nvinfo : EIATTR_SPARSE_MMA_MASK
	.align		4
.L_8:
        /*0008*/ 	.byte	0x03, 0x50
        /*000a*/ 	.short	0x0000


	//----- nvinfo : EIATTR_MAXREG_COUNT
	.align		4
        /*000c*/ 	.byte	0x03, 0x1b
        /*000e*/ 	.short	0x00ff


	//----- nvinfo : EIATTR_EXTERNS
	.align		4
        /*0010*/ 	.byte	0x04, 0x0f
        /*0012*/ 	.short	(.L_10 - .L_9)


	//   ....[0]....
	.align		4
.L_9:
        /*0014*/ 	.word	index@(vprintf)


	//----- nvinfo : EIATTR_MERCURY_ISA_VERSION
	.align		4
.L_10:
        /*0018*/ 	.byte	0x03, 0x5f
        /*001a*/ 	.short	0x0101


	//----- nvinfo : EIATTR_VRC_CTA_INIT_COUNT
	.align		4
        /*001c*/ 	.byte	0x02, 0x4a
	.zero		1
	.zero		1


	//----- nvinfo : EIATTR_SYSCALL_OFFSETS
	.align		4
        /*0020*/ 	.byte	0x04, 0x46
        /*0022*/ 	.short	(.L_12 - .L_11)


	//   ....[0]....
.L_11:
        /*0024*/ 	.word	0x000000f0


	//----- nvinfo : EIATTR_EXIT_INSTR_OFFSETS
	.align		4
.L_12:
        /*0028*/ 	.byte	0x04, 0x1c
        /*002a*/ 	.short	(.L_14 - .L_13)


	//   ....[0]....
.L_13:
        /*002c*/ 	.word	0x00000100


	//----- nvinfo : EIATTR_SW_WAR
	.align		4
.L_14:
        /*0030*/ 	.byte	0x04, 0x36
        /*0032*/ 	.short	(.L_16 - .L_15)
.L_15:
        /*0034*/ 	.word	0x00000008
.L_16:


//--------------------- .nv.callgraph             --------------------------
	.section	.nv.callgraph,"",@"SHT_CUDA_CALLGRAPH"
	.align	4
	.sectionentsize	8
	.align		4
        /*0000*/ 	.word	0x00000000
	.align		4
        /*0004*/ 	.word	0xffffffff
	.align		4
        /*0008*/ 	.word	index@(_Z12helloFromGPUv)
	.align		4
        /*000c*/ 	.word	index@(vprintf)
	.align		4
        /*0010*/ 	.word	0x00000000
	.align		4
        /*0014*/ 	.word	0xfffffffe
	.align		4
        /*0018*/ 	.word	0x00000000
	.align		4
        /*001c*/ 	.word	0xfffffffd
	.align		4
        /*0020*/ 	.word	0x00000000
	.align		4
        /*0024*/ 	.word	0xfffffffc


//--------------------- .nv.constant4             --------------------------
	.section	.nv.constant4,"a",@progbits
	.align	8
	.align		8
.nv.constant4:
        /*0000*/ 	.dword	vprintf
	.align		8
        /*0008*/ 	.dword	$str


//--------------------- .text._Z12helloFromGPUv   --------------------------
	.section	.text._Z12helloFromGPUv,"ax",@progbits
	.align	128
        .global         _Z12helloFromGPUv
        .type           _Z12helloFromGPUv,@function
        .size           _Z12helloFromGPUv,(.L_x_2 - _Z12helloFromGPUv)
        .other          _Z12helloFromGPUv,@"STO_CUDA_ENTRY STV_DEFAULT"
_Z12helloFromGPUv:
.text._Z12helloFromGPUv:
[----:B------:R-:W0:Y:S01]  /*0000*/  LDC R1, c[0x0][0x37c] ;  /* 0x0000df00ff017b82 */ /* 0x000e220000000800 */
[----:B------:R-:W1:Y:S01]  /*0010*/  S2R R8, SR_CTAID.X ;  /* 0x0000000000087919 */ /* 0x000e620000002500 */
[----:B0-----:R-:W-:Y:S01]  /*0020*/  VIADD R1, R1, 0xfffffff8 ;  /* 0xfffffff801017836 */ /* 0x001fe20000000000 */
[----:B------:R-:W-:Y:S01]  /*0030*/  MOV R0, 0x0 ;  /* 0x0000000000007802 */ /* 0x000fe20000000f00 */
[----:B------:R-:W0:Y:S01]  /*0040*/  LDCU UR4, c[0x0][0x2f8] ;  /* 0x00005f00ff0477ac */ /* 0x000e220008000800 */
[----:B------:R-:W1:Y:S03]  /*0050*/  S2R R9, SR_TID.X ;  /* 0x0000000000097919 */ /* 0x000e660000002100 */
[----:B------:R2:W3:Y:S01]  /*0060*/  LDC.64 R2, c[0x4][R0] ;  /* 0x0100000000027b82 */ /* 0x0004e20000000a00 */
[----:B------:R-:W4:Y:S01]  /*0070*/  LDCU.64 UR6, c[0x4][0x8] ;  /* 0x01000100ff0677ac */ /* 0x000f220008000a00 */
[----:B------:R-:W5:Y:S01]  /*0080*/  LDCU UR5, c[0x0][0x2fc] ;  /* 0x00005f80ff0577ac */ /* 0x000f620008000800 */
[----:B0-----:R-:W-:Y:S01]  /*0090*/  IADD3 R6, P0, PT, R1, UR4, RZ ;  /* 0x0000000401067c10 */ /* 0x001fe2000ff1e0ff */
[----:B----4-:R-:W-:Y:S01]  /*00a0*/  IMAD.U32 R4, RZ, RZ, UR6 ;  /* 0x00000006ff047e24 */ /* 0x010fe2000f8e00ff */
[----:B------:R-:W-:-:S03]  /*00b0*/  MOV R5, UR7 ;  /* 0x0000000700057c02 */ /* 0x000fc60008000f00 */
[----:B-----5:R-:W-:Y:S01]  /*00c0*/  IMAD.X R7, RZ, RZ, UR5, P0 ;  /* 0x00000005ff077e24 */ /* 0x020fe200080e06ff */
[----:B-1----:R2:W-:Y:S07]  /*00d0*/  STL.64 [R1], R8 ;  /* 0x0000000801007387 */ /* 0x0025ee0000100a00 */
[----:B------:R-:W-:-:S07]  /*00e0*/  LEPC R20, `(.L_x_0) ;  /* 0x000000001014794e */ /* 0x000fce0000000000 */
[----:B--23--:R-:W-:Y:S05]  /*00f0*/  CALL.ABS.NOINC R2 ;  /* 0x0000000002007343 */ /* 0x00cfea0003c00000 */
.L_x_0:
[----:B------:R-:W-:Y:S05]  /*0100*/  EXIT ;  /* 0x000000000000794d */ /* 0x000fea0003800000 */
.L_x_1:
[----:B------:R-:W-:-:S00]  /*0110*/  BRA `(.L_x_1) ;  /* 0xfffffffc00fc7947 */ /* 0x000fc0000383ffff */
[----:B------:R-:W-:-:S00]  /*0120*/  NOP ;  /* 0x0000000000007918 */ /* 0x000fc00000000000 */
        /* <DEDUP_REMOVED lines=13> */
.L_x_2:


//--------------------- .nv.global.init           --------------------------
	.section	.nv.global.init,"aw",@progbits
.nv.global.init:
	.type		$str,@object
	.size		$str,(.L_0 - $str)
$str:
        /*0000*/ 	.byte	0x48, 0x65, 0x6c, 0x6c, 0x6f, 0x20, 0x66, 0x72, 0x6f, 0x6d, 0x20, 0x47, 0x50, 0x55, 0x21, 0x20
        /*0010*/ 	.byte	0x42, 0x6c, 0x6f, 0x63, 0x6b, 0x49, 0x44, 0x3a, 0x20, 0x25, 0x64, 0x20, 0x2d, 0x20, 0x54, 0x68
        /*0020*/ 	.byte	0x72, 0x65, 0x61, 0x64, 0x49, 0x44, 0x3a, 0x20, 0x25, 0x64, 0x2e, 0x0a, 0x00
.L_0:


//--------------------- .nv.shared.reserved.0     --------------------------
	.section	.nv.shared.reserved.0,"aw",@nobits
	.weak		__nv_reservedSMEM_offset_0_alias
	.size		__nv_reservedSMEM_offset_0_alias, 0, 64
	.other		__nv_reservedSMEM_offset_0_alias,@"STO_CUDA_RESERVED_SHARED STV_DEFAULT"
__nv_reservedSMEM_offset_0_alias:
	.zero		0
	.zero		64


//--------------------- .nv.constant0._Z12helloFromGPUv --------------------------
	.section	.nv.constant0._Z12helloFromGPUv,"a",@progbits
	.sectionflags	@""
	.align	4
.nv.constant0._Z12helloFromGPUv:
	.zero		896


//--------------------- SYMBOLS --------------------------

	.type		.nv.reservedSmem.offset0,@object
	.size		.nv.reservedSmem.offset0,0x4
	.type		vprintf,@function
